	.headerflags	@"EF_CUDA_TEXMODE_UNIFIED EF_CUDA_64BIT_ADDRESS EF_CUDA_ACCELERATORS EF_CUDA_SM90 EF_CUDA_VIRTUAL_SM(EF_CUDA_SM90)"
	.elftype	@"ET_EXEC"


//--------------------- .nv.info                  --------------------------
	.section	.nv.info,"",@"SHT_CUDA_INFO"
	.align	4


	//----- nvinfo : EIATTR_REGCOUNT
	.align		4
        /*0000*/ 	.byte	0x04, 0x2f
        /*0002*/ 	.short	(.L_1 - .L_0)
	.align		4
.L_0:
        /*0004*/ 	.word	index@(triton_poi_fused_convolution_31)
        /*0008*/ 	.word	0x0000000e


	//----- nvinfo : EIATTR_MIN_STACK_SIZE
	.align		4
.L_1:
        /*000c*/ 	.byte	0x04, 0x12
        /*000e*/ 	.short	(.L_3 - .L_2)
	.align		4
.L_2:
        /*0010*/ 	.word	index@(triton_poi_fused_convolution_31)
        /*0014*/ 	.word	0x00000000


	//----- nvinfo : EIATTR_FRAME_SIZE
	.align		4
.L_3:
        /*0018*/ 	.byte	0x04, 0x11
        /*001a*/ 	.short	(.L_5 - .L_4)
	.align		4
.L_4:
        /*001c*/ 	.word	index@(triton_poi_fused_convolution_31)
        /*0020*/ 	.word	0x00000000


	//----- nvinfo : EIATTR_MIN_STACK_SIZE
	.align		4
.L_5:
        /*0024*/ 	.byte	0x04, 0x12
        /*0026*/ 	.short	(.L_7 - .L_6)
	.align		4
.L_6:
        /*0028*/ 	.word	index@(triton_poi_fused_convolution_31)
        /*002c*/ 	.word	0x00000000
.L_7:


//--------------------- .nv.info.triton_poi_fused_convolution_31 --------------------------
	.section	.nv.info.triton_poi_fused_convolution_31,"",@"SHT_CUDA_INFO"
	.sectionflags	@""
	.align	4


	//----- nvinfo : EIATTR_CUDA_API_VERSION
	.align		4
        /*0000*/ 	.byte	0x04, 0x37
        /*0002*/ 	.short	(.L_9 - .L_8)
.L_8:
        /*0004*/ 	.word	0x0000007c


	//----- nvinfo : EIATTR_KPARAM_INFO
	.align		4
.L_9:
        /*0008*/ 	.byte	0x04, 0x17
        /*000a*/ 	.short	(.L_11 - .L_10)
.L_10:
        /*000c*/ 	.word	0x00000000
        /*0010*/ 	.short	0x0002
        /*0012*/ 	.short	0x0010
        /*0014*/ 	.byte	0x00, 0xf0, 0x11, 0x00


	//----- nvinfo : EIATTR_KPARAM_INFO
	.align		4
.L_11:
        /*0018*/ 	.byte	0x04, 0x17
        /*001a*/ 	.short	(.L_13 - .L_12)
.L_12:
        /*001c*/ 	.word	0x00000000
        /*0020*/ 	.short	0x0001
        /*0022*/ 	.short	0x0008
        /*0024*/ 	.byte	0x00, 0xf4, 0x21, 0x00


	//----- nvinfo : EIATTR_KPARAM_INFO
	.align		4
.L_13:
        /*0028*/ 	.byte	0x04, 0x17
        /*002a*/ 	.short	(.L_15 - .L_14)
.L_14:
        /*002c*/ 	.word	0x00000000
        /*0030*/ 	.short	0x0000
        /*0032*/ 	.short	0x0000
        /*0034*/ 	.byte	0x00, 0xf4, 0x21, 0x00


	//----- nvinfo : EIATTR_SPARSE_MMA_MASK
	.align		4
.L_15:
        /*0038*/ 	.byte	0x03, 0x50
        /*003a*/ 	.short	0x0000


	//----- nvinfo : EIATTR_MAXREG_COUNT
	.align		4
        /*003c*/ 	.byte	0x03, 0x1b
        /*003e*/ 	.short	0x00ff


	//----- nvinfo : EIATTR_EXIT_INSTR_OFFSETS
	.align		4
        /*0040*/ 	.byte	0x04, 0x1c
        /*0042*/ 	.short	(.L_17 - .L_16)


	//   ....[0]....
.L_16:
        /*0044*/ 	.word	0x000001a0


	//----- nvinfo : EIATTR_REQNTID
	.align		4
.L_17:
        /*0048*/ 	.byte	0x04, 0x10
        /*004a*/ 	.short	(.L_19 - .L_18)
.L_18:
        /*004c*/ 	.word	0x00000080
        /*0050*/ 	.word	0x00000001
        /*0054*/ 	.word	0x00000001


	//----- nvinfo : EIATTR_CBANK_PARAM_SIZE
	.align		4
.L_19:
        /*0058*/ 	.byte	0x03, 0x19
        /*005a*/ 	.short	0x0014


	//----- nvinfo : EIATTR_PARAM_CBANK
	.align		4
        /*005c*/ 	.byte	0x04, 0x0a
        /*005e*/ 	.short	(.L_21 - .L_20)
	.align		4
.L_20:
        /*0060*/ 	.word	index@(.nv.constant0.triton_poi_fused_convolution_31)
        /*0064*/ 	.short	0x0210
        /*0066*/ 	.short	0x0014


	//----- nvinfo : EIATTR_SW_WAR
	.align		4
.L_21:
        /*0068*/ 	.byte	0x04, 0x36
        /*006a*/ 	.short	(.L_23 - .L_22)
.L_22:
        /*006c*/ 	.word	0x00000008
.L_23:


//--------------------- .nv.callgraph             --------------------------
	.section	.nv.callgraph,"",@"SHT_CUDA_CALLGRAPH"
	.align	4
	.sectionentsize	8
	.align		4
        /*0000*/ 	.word	0x00000000
	.align		4
        /*0004*/ 	.word	0xffffffff
	.align		4
        /*0008*/ 	.word	0x00000000
	.align		4
        /*000c*/ 	.word	0xfffffffe
	.align		4
        /*0010*/ 	.word	0x00000000
	.align		4
        /*0014*/ 	.word	0xfffffffd
	.align		4
        /*0018*/ 	.word	0x00000000
	.align		4
        /*001c*/ 	.word	0xfffffffc


//--------------------- .text.triton_poi_fused_convolution_31 --------------------------
	.section	.text.triton_poi_fused_convolution_31,"ax",@progbits
	.align	128
        .global         triton_poi_fused_convolution_31
        .type           triton_poi_fused_convolution_31,@function
        .size           triton_poi_fused_convolution_31,(.L_x_1 - triton_poi_fused_convolution_31)
        .other          triton_poi_fused_convolution_31,@"STO_CUDA_ENTRY STV_DEFAULT"
triton_poi_fused_convolution_31:
.text.triton_poi_fused_convolution_31:
[----:B------:R-:W-:Y:S01]  /*0000*/  LDC R1, c[0x0][0x28] ;  /* 0x00000a00ff017b82 */ /* 0x000fe20000000800 */
[----:B------:R-:W1:Y:S07]  /*0010*/  S2R R0, SR_TID.X ;  /* 0x0000000000007919 */ /* 0x000e6e0000002100 */
[----:B------:R-:W2:Y:S01]  /*0020*/  LDC.64 R4, c[0x0][0x218] ;  /* 0x00008600ff047b82 */ /* 0x000ea20000000a00 */
[----:B------:R-:W-:Y:S01]  /*0030*/  ULDC.64 UR4, c[0x0][0x208] ;  /* 0x0000820000047ab9 */ /* 0x000fe20000000a00 */
[----:B------:R-:W3:Y:S06]  /*0040*/  S2R R7, SR_CTAID.X ;  /* 0x0000000000077919 */ /* 0x000eec0000002500 */
[----:B------:R-:W4:Y:S01]  /*0050*/  LDC.64 R2, c[0x0][0x210] ;  /* 0x00008400ff027b82 */ /* 0x000f220000000a00 */
[----:B-1----:R-:W-:Y:S01]  /*0060*/  IMAD.SHL.U32 R0, R0, 0x4, RZ ;  /* 0x0000000400007824 */ /* 0x002fe200078e00ff */
[----:B---3--:R-:W-:-:S04]  /*0070*/  SHF.R.S32.HI R6, RZ, 0x16, R7 ;  /* 0x00000016ff067819 */ /* 0x008fc80000011407 */
[----:B------:R-:W-:Y:S02]  /*0080*/  LOP3.LUT R0, R0, 0x1fc, RZ, 0xc0, !PT ;  /* 0x000001fc00007812 */ /* 0x000fe400078ec0ff */
[----:B------:R-:W-:Y:S02]  /*0090*/  SGXT R6, R6, 0x1 ;  /* 0x000000010606781a */ /* 0x000fe40000000200 */
[----:B------:R-:W-:-:S04]  /*00a0*/  LEA R7, R7, R0, 0x9 ;  /* 0x0000000007077211 */ /* 0x000fc800078e48ff */
[----:B------:R-:W-:Y:S01]  /*00b0*/  LEA.HI R6, R6, R7, RZ, 0x6 ;  /* 0x0000000706067211 */ /* 0x000fe200078f30ff */
[----:B----4-:R-:W-:-:S03]  /*00c0*/  IMAD.WIDE R2, R7, 0x4, R2 ;  /* 0x0000000407027825 */ /* 0x010fc600078e0202 */
[--C-:B------:R-:W-:Y:S02]  /*00d0*/  SHF.R.S32.HI R0, RZ, 0x6, R6.reuse ;  /* 0x00000006ff007819 */ /* 0x100fe40000011406 */
[----:B------:R-:W-:-:S04]  /*00e0*/  SHF.R.S32.HI R9, RZ, 0x1f, R6 ;  /* 0x0000001fff097819 */ /* 0x000fc80000011406 */
[----:B------:R-:W-:-:S04]  /*00f0*/  LEA.HI R9, R9, R0, RZ, 0x8 ;  /* 0x0000000009097211 */ /* 0x000fc800078f40ff */
[----:B------:R-:W-:-:S05]  /*0100*/  LOP3.LUT R9, R9, 0xffffff00, RZ, 0xc0, !PT ;  /* 0xffffff0009097812 */ /* 0x000fca00078ec0ff */
[----:B------:R-:W-:-:S04]  /*0110*/  IMAD.IADD R9, R0, 0x1, -R9 ;  /* 0x0000000100097824 */ /* 0x000fc800078e0a09 */
[----:B--2---:R-:W-:Y:S02]  /*0120*/  IMAD.WIDE R4, R9, 0x4, R4 ;  /* 0x0000000409047825 */ /* 0x004fe400078e0204 */
[----:B------:R-:W2:Y:S04]  /*0130*/  LDG.E.128 R8, desc[UR4][R2.64] ;  /* 0x0000000402087981 */ /* 0x000ea8000c1e1d00 */
[----:B------:R-:W2:Y:S02]  /*0140*/  LDG.E.EL R4, desc[UR4][R4.64] ;  /* 0x0000000404047981 */ /* 0x000ea4000c2e1900 */
[--C-:B--2---:R-:W-:Y:S01]  /*0150*/  FADD R8, R8, R4.reuse ;  /* 0x0000000408087221 */ /* 0x104fe20000000000 */
[--C-:B------:R-:W-:Y:S01]  /*0160*/  FADD R9, R9, R4.reuse ;  /* 0x0000000409097221 */ /* 0x100fe20000000000 */
[--C-:B------:R-:W-:Y:S01]  /*0170*/  FADD R10, R10, R4.reuse ;  /* 0x000000040a0a7221 */ /* 0x100fe20000000000 */
[----:B------:R-:W-:-:S05]  /*0180*/  FADD R11, R11, R4 ;  /* 0x000000040b0b7221 */ /* 0x000fca0000000000 */
[----:B------:R-:W-:Y:S01]  /*0190*/  STG.E.128 desc[UR4][R2.64], R8 ;  /* 0x0000000802007986 */ /* 0x000fe2000c101d04 */
[----:B------:R-:W-:Y:S05]  /*01a0*/  EXIT ;  /* 0x000000000000794d */ /* 0x000fea0003800000 */
.L_x_0:
[----:B------:R-:W-:-:S00]  /*01b0*/  BRA `(.L_x_0) ;  /* 0xfffffffc00fc7947 */ /* 0x000fc0000383ffff */
[----:B------:R-:W-:-:S00]  /*01c0*/  NOP ;  /* 0x0000000000007918 */ /* 0x000fc00000000000 */
        /* <DEDUP_REMOVED lines=11> */
.L_x_1:


//--------------------- .nv.constant0.triton_poi_fused_convolution_31 --------------------------
	.section	.nv.constant0.triton_poi_fused_convolution_31,"a",@progbits
	.sectionflags	@""
	.align	4
.nv.constant0.triton_poi_fused_convolution_31:
	.zero		548
